	.headerflags	@"EF_CUDA_TEXMODE_UNIFIED EF_CUDA_64BIT_ADDRESS EF_CUDA_ACCELERATORS EF_CUDA_SM90 EF_CUDA_VIRTUAL_SM(EF_CUDA_SM90)"
	.elftype	@"ET_EXEC"


//--------------------- .nv.info                  --------------------------
	.section	.nv.info,"",@"SHT_CUDA_INFO"
	.align	4


	//----- nvinfo : EIATTR_REGCOUNT
	.align		4
        /*0000*/ 	.byte	0x04, 0x2f
        /*0002*/ 	.short	(.L_2 - .L_1)
	.align		4
.L_1:
        /*0004*/ 	.word	index@(triton_per_fused_convolution_native_group_norm_2)
        /*0008*/ 	.word	0x00000018


	//----- nvinfo : EIATTR_MIN_STACK_SIZE
	.align		4
.L_2:
        /*000c*/ 	.byte	0x04, 0x12
        /*000e*/ 	.short	(.L_4 - .L_3)
	.align		4
.L_3:
        /*0010*/ 	.word	index@(triton_per_fused_convolution_native_group_norm_2)
        /*0014*/ 	.word	0x00000000


	//----- nvinfo : EIATTR_FRAME_SIZE
	.align		4
.L_4:
        /*0018*/ 	.byte	0x04, 0x11
        /*001a*/ 	.short	(.L_6 - .L_5)
	.align		4
.L_5:
        /*001c*/ 	.word	index@(triton_per_fused_convolution_native_group_norm_2)
        /*0020*/ 	.word	0x00000000


	//----- nvinfo : EIATTR_MIN_STACK_SIZE
	.align		4
.L_6:
        /*0024*/ 	.byte	0x04, 0x12
        /*0026*/ 	.short	(.L_8 - .L_7)
	.align		4
.L_7:
        /*0028*/ 	.word	index@(triton_per_fused_convolution_native_group_norm_2)
        /*002c*/ 	.word	0x00000000
.L_8:


//--------------------- .nv.info.triton_per_fused_convolution_native_group_norm_2 --------------------------
	.section	.nv.info.triton_per_fused_convolution_native_group_norm_2,"",@"SHT_CUDA_INFO"
	.sectionflags	@""
	.align	4


	//----- nvinfo : EIATTR_CUDA_API_VERSION
	.align		4
        /*0000*/ 	.byte	0x04, 0x37
        /*0002*/ 	.short	(.L_10 - .L_9)
.L_9:
        /*0004*/ 	.word	0x0000007c


	//----- nvinfo : EIATTR_KPARAM_INFO
	.align		4
.L_10:
        /*0008*/ 	.byte	0x04, 0x17
        /*000a*/ 	.short	(.L_12 - .L_11)
.L_11:
        /*000c*/ 	.word	0x00000000
        /*0010*/ 	.short	0x0008
        /*0012*/ 	.short	0x003c
        /*0014*/ 	.byte	0x00, 0xf0, 0x11, 0x00


	//----- nvinfo : EIATTR_KPARAM_INFO
	.align		4
.L_12:
        /*0018*/ 	.byte	0x04, 0x17
        /*001a*/ 	.short	(.L_14 - .L_13)
.L_13:
        /*001c*/ 	.word	0x00000000
        /*0020*/ 	.short	0x0007
        /*0022*/ 	.short	0x0038
        /*0024*/ 	.byte	0x00, 0xf0, 0x11, 0x00


	//----- nvinfo : EIATTR_KPARAM_INFO
	.align		4
.L_14:
        /*0028*/ 	.byte	0x04, 0x17
        /*002a*/ 	.short	(.L_16 - .L_15)
.L_15:
        /*002c*/ 	.word	0x00000000
        /*0030*/ 	.short	0x0006
        /*0032*/ 	.short	0x0030
        /*0034*/ 	.byte	0x00, 0xf4, 0x21, 0x00


	//----- nvinfo : EIATTR_KPARAM_INFO
	.align		4
.L_16:
        /*0038*/ 	.byte	0x04, 0x17
        /*003a*/ 	.short	(.L_18 - .L_17)
.L_17:
        /*003c*/ 	.word	0x00000000
        /*0040*/ 	.short	0x0005
        /*0042*/ 	.short	0x0028
        /*0044*/ 	.byte	0x00, 0xf4, 0x21, 0x00


	//----- nvinfo : EIATTR_KPARAM_INFO
	.align		4
.L_18:
        /*0048*/ 	.byte	0x04, 0x17
        /*004a*/ 	.short	(.L_20 - .L_19)
.L_19:
        /*004c*/ 	.word	0x00000000
        /*0050*/ 	.short	0x0004
        /*0052*/ 	.short	0x0020
        /*0054*/ 	.byte	0x00, 0xf4, 0x21, 0x00


	//----- nvinfo : EIATTR_KPARAM_INFO
	.align		4
.L_20:
        /*0058*/ 	.byte	0x04, 0x17
        /*005a*/ 	.short	(.L_22 - .L_21)
.L_21:
        /*005c*/ 	.word	0x00000000
        /*0060*/ 	.short	0x0003
        /*0062*/ 	.short	0x0018
        /*0064*/ 	.byte	0x00, 0xf4, 0x21, 0x00


	//----- nvinfo : EIATTR_KPARAM_INFO
	.align		4
.L_22:
        /*0068*/ 	.byte	0x04, 0x17
        /*006a*/ 	.short	(.L_24 - .L_23)
.L_23:
        /*006c*/ 	.word	0x00000000
        /*0070*/ 	.short	0x0002
        /*0072*/ 	.short	0x0010
        /*0074*/ 	.byte	0x00, 0xf4, 0x21, 0x00


	//----- nvinfo : EIATTR_KPARAM_INFO
	.align		4
.L_24:
        /*0078*/ 	.byte	0x04, 0x17
        /*007a*/ 	.short	(.L_26 - .L_25)
.L_25:
        /*007c*/ 	.word	0x00000000
        /*0080*/ 	.short	0x0001
        /*0082*/ 	.short	0x0008
        /*0084*/ 	.byte	0x00, 0xf4, 0x21, 0x00


	//----- nvinfo : EIATTR_KPARAM_INFO
	.align		4
.L_26:
        /*0088*/ 	.byte	0x04, 0x17
        /*008a*/ 	.short	(.L_28 - .L_27)
.L_27:
        /*008c*/ 	.word	0x00000000
        /*0090*/ 	.short	0x0000
        /*0092*/ 	.short	0x0000
        /*0094*/ 	.byte	0x00, 0xf4, 0x21, 0x00


	//----- nvinfo : EIATTR_SPARSE_MMA_MASK
	.align		4
.L_28:
        /*0098*/ 	.byte	0x03, 0x50
        /*009a*/ 	.short	0x0000


	//----- nvinfo : EIATTR_MAXREG_COUNT
	.align		4
        /*009c*/ 	.byte	0x03, 0x1b
        /*009e*/ 	.short	0x00ff


	//----- nvinfo : EIATTR_COOP_GROUP_MASK_REGIDS
	.align		4
        /*00a0*/ 	.byte	0x04, 0x29
        /*00a2*/ 	.short	(.L_30 - .L_29)


	//   ....[0]....
.L_29:
        /*00a4*/ 	.word	0xffffffff


	//   ....[1]....
        /*00a8*/ 	.word	0xffffffff


	//   ....[2]....
        /*00ac*/ 	.word	0xffffffff


	//   ....[3]....
        /*00b0*/ 	.word	0xffffffff


	//   ....[4]....
        /*00b4*/ 	.word	0xffffffff


	//   ....[5]....
        /*00b8*/ 	.word	0xffffffff


	//   ....[6]....
        /*00bc*/ 	.word	0xffffffff


	//   ....[7]....
        /*00c0*/ 	.word	0xffffffff


	//   ....[8]....
        /*00c4*/ 	.word	0xffffffff


	//   ....[9]....
        /*00c8*/ 	.word	0xffffffff


	//   ....[10]....
        /*00cc*/ 	.word	0xffffffff


	//   ....[11]....
        /*00d0*/ 	.word	0xffffffff


	//----- nvinfo : EIATTR_COOP_GROUP_INSTR_OFFSETS
	.align		4
.L_30:
        /*00d4*/ 	.byte	0x04, 0x28
        /*00d6*/ 	.short	(.L_32 - .L_31)


	//   ....[0]....
.L_31:
        /*00d8*/ 	.word	0x00000190


	//   ....[1]....
        /*00dc*/ 	.word	0x000001d0


	//   ....[2]....
        /*00e0*/ 	.word	0x00000200


	//   ....[3]....
        /*00e4*/ 	.word	0x00000220


	//   ....[4]....
        /*00e8*/ 	.word	0x00000250


	//   ....[5]....
        /*00ec*/ 	.word	0x00000310


	//   ....[6]....
        /*00f0*/ 	.word	0x000003a0


	//   ....[7]....
        /*00f4*/ 	.word	0x000003c0


	//   ....[8]....
        /*00f8*/ 	.word	0x000003e0


	//   ....[9]....
        /*00fc*/ 	.word	0x00000400


	//   ....[10]....
        /*0100*/ 	.word	0x00000440


	//   ....[11]....
        /*0104*/ 	.word	0x000004b0


	//----- nvinfo : EIATTR_EXIT_INSTR_OFFSETS
	.align		4
.L_32:
        /*0108*/ 	.byte	0x04, 0x1c
        /*010a*/ 	.short	(.L_34 - .L_33)


	//   ....[0]....
.L_33:
        /*010c*/ 	.word	0x000005d0


	//   ....[1]....
        /*0110*/ 	.word	0x000005f0


	//----- nvinfo : EIATTR_REQNTID
	.align		4
.L_34:
        /*0114*/ 	.byte	0x04, 0x10
        /*0116*/ 	.short	(.L_36 - .L_35)
.L_35:
        /*0118*/ 	.word	0x00000040
        /*011c*/ 	.word	0x00000001
        /*0120*/ 	.word	0x00000001


	//----- nvinfo : EIATTR_CBANK_PARAM_SIZE
	.align		4
.L_36:
        /*0124*/ 	.byte	0x03, 0x19
        /*0126*/ 	.short	0x0040


	//----- nvinfo : EIATTR_PARAM_CBANK
	.align		4
        /*0128*/ 	.byte	0x04, 0x0a
        /*012a*/ 	.short	(.L_38 - .L_37)
	.align		4
.L_37:
        /*012c*/ 	.word	index@(.nv.constant0.triton_per_fused_convolution_native_group_norm_2)
        /*0130*/ 	.short	0x0210
        /*0132*/ 	.short	0x0040


	//----- nvinfo : EIATTR_SW_WAR
	.align		4
.L_38:
        /*0134*/ 	.byte	0x04, 0x36
        /*0136*/ 	.short	(.L_40 - .L_39)
.L_39:
        /*0138*/ 	.word	0x00000008
.L_40:


//--------------------- .nv.callgraph             --------------------------
	.section	.nv.callgraph,"",@"SHT_CUDA_CALLGRAPH"
	.align	4
	.sectionentsize	8
	.align		4
        /*0000*/ 	.word	0x00000000
	.align		4
        /*0004*/ 	.word	0xffffffff
	.align		4
        /*0008*/ 	.word	0x00000000
	.align		4
        /*000c*/ 	.word	0xfffffffe
	.align		4
        /*0010*/ 	.word	0x00000000
	.align		4
        /*0014*/ 	.word	0xfffffffd
	.align		4
        /*0018*/ 	.word	0x00000000
	.align		4
        /*001c*/ 	.word	0xfffffffc


//--------------------- .nv.constant4             --------------------------
	.section	.nv.constant4,"a",@progbits
	.align	8
	.align		8
.nv.constant4:
        /*0000*/ 	.dword	_$_str


//--------------------- .text.triton_per_fused_convolution_native_group_norm_2 --------------------------
	.section	.text.triton_per_fused_convolution_native_group_norm_2,"ax",@progbits
	.sectionflags	@"SHF_BARRIERS=1"
	.align	128
        .global         triton_per_fused_convolution_native_group_norm_2
        .type           triton_per_fused_convolution_native_group_norm_2,@function
        .size           triton_per_fused_convolution_native_group_norm_2,(.L_x_1 - triton_per_fused_convolution_native_group_norm_2)
        .other          triton_per_fused_convolution_native_group_norm_2,@"STO_CUDA_ENTRY STV_DEFAULT"
triton_per_fused_convolution_native_group_norm_2:
.text.triton_per_fused_convolution_native_group_norm_2:
[----:B------:R-:W0:Y:S02]  /*0000*/  LDC R1, c[0x0][0x28] ;  /* 0x00000a00ff017b82 */ /* 0x000e240000000800 */
[----:B------:R-:W1:Y:S01]  /*0010*/  S2R R15, SR_TID.X ;  /* 0x00000000000f7919 */ /* 0x000e620000002100 */
[----:B------:R-:W2:Y:S01]  /*0020*/  LDC.64 R2, c[0x0][0x210] ;  /* 0x00008400ff027b82 */ /* 0x000ea20000000a00 */
[----:B------:R-:W-:Y:S01]  /*0030*/  HFMA2.MMA R5, -RZ, RZ, 0, 0 ;  /* 0x00000000ff057435 */ /* 0x000fe200000001ff */
[----:B------:R-:W-:Y:S01]  /*0040*/  ULDC.64 UR6, c[0x0][0x208] ;  /* 0x0000820000067ab9 */ /* 0x000fe20000000a00 */
[----:B------:R-:W3:Y:S05]  /*0050*/  S2R R0, SR_CTAID.X ;  /* 0x0000000000007919 */ /* 0x000eea0000002500 */
[----:B------:R-:W4:Y:S01]  /*0060*/  LDC.64 R10, c[0x0][0x220] ;  /* 0x00008800ff0a7b82 */ /* 0x000f220000000a00 */
[----:B-1----:R-:W-:-:S02]  /*0070*/  LOP3.LUT R7, R15, 0x3f, RZ, 0xc0, !PT ;  /* 0x0000003f0f077812 */ /* 0x002fc400078ec0ff */
[----:B------:R-:W-:Y:S02]  /*0080*/  SHF.R.U32.HI R9, RZ, 0x4, R15 ;  /* 0x00000004ff097819 */ /* 0x000fe4000001160f */
[C---:B---3--:R-:W-:Y:S02]  /*0090*/  ISETP.GE.AND P1, PT, R0.reuse, 0x4, PT ;  /* 0x000000040000780c */ /* 0x048fe40003f26270 */
[----:B------:R-:W-:Y:S02]  /*00a0*/  LEA R4, R0, R7, 0x6 ;  /* 0x0000000700047211 */ /* 0x000fe400078e30ff */
[----:B------:R-:W-:-:S03]  /*00b0*/  SGXT.U32 R9, R9, 0x2 ;  /* 0x000000020909781a */ /* 0x000fc60000000000 */
[----:B--2---:R-:W-:-:S04]  /*00c0*/  IMAD.WIDE R2, R4, 0x4, R2 ;  /* 0x0000000404027825 */ /* 0x004fc800078e0202 */
[----:B----4-:R-:W-:Y:S02]  /*00d0*/  IMAD.WIDE.U32 R10, R9, 0x4, R10 ;  /* 0x00000004090a7825 */ /* 0x010fe400078e000a */
[----:B------:R-:W2:Y:S04]  /*00e0*/  @!P1 LDG.E R5, desc[UR6][R2.64] ;  /* 0x0000000602059981 */ /* 0x000ea8000c1e1900 */
[----:B------:R-:W3:Y:S01]  /*00f0*/  LDG.E.EL R10, desc[UR6][R10.64] ;  /* 0x000000060a0a7981 */ /* 0x000ee2000c2e1900 */
[----:B------:R-:W1:Y:S01]  /*0100*/  S2UR UR5, SR_CgaCtaId ;  /* 0x00000000000579c3 */ /* 0x000e620000008800 */
[C---:B------:R-:W-:Y:S01]  /*0110*/  LOP3.LUT P2, RZ, R15.reuse, 0x1f, RZ, 0xc0, !PT ;  /* 0x0000001f0fff7812 */ /* 0x040fe2000784c0ff */
[----:B------:R-:W-:Y:S01]  /*0120*/  UMOV UR4, 0x400 ;  /* 0x0000040000047882 */ /* 0x000fe20000000000 */
[----:B------:R-:W-:Y:S01]  /*0130*/  ISETP.GE.AND P3, PT, R15, 0x2, PT ;  /* 0x000000020f00780c */ /* 0x000fe20003f66270 */
[----:B-1----:R-:W-:Y:S01]  /*0140*/  UPRMT UR4, UR5, 0x654, UR4 ;  /* 0x0000065405047896 */ /* 0x002fe20008000004 */
[----:B--2---:R-:W-:-:S05]  /*0150*/  SEL R5, R5, RZ, !P1 ;  /* 0x000000ff05057207 */ /* 0x004fca0004800000 */
[----:B---3--:R-:W-:Y:S02]  /*0160*/  FADD R5, R5, R10 ;  /* 0x0000000a05057221 */ /* 0x008fe40000000000 */
[----:B------:R-:W1:Y:S03]  /*0170*/  LDC.64 R10, c[0x0][0x228] ;  /* 0x00008a00ff0a7b82 */ /* 0x000e660000000a00 */
[----:B------:R-:W-:-:S05]  /*0180*/  FSEL R14, R5, RZ, !P1 ;  /* 0x000000ff050e7208 */ /* 0x000fca0004800000 */
[----:B------:R-:W2:Y:S01]  /*0190*/  SHFL.BFLY PT, R13, R14, 0x10, 0x1f ;  /* 0x0e001f000e0d7f89 */ /* 0x000ea200000e0000 */
[----:B-1----:R-:W-:-:S06]  /*01a0*/  IMAD.WIDE.U32 R10, R9, 0x4, R10 ;  /* 0x00000004090a7825 */ /* 0x002fcc00078e000a */
[----:B------:R-:W3:Y:S01]  /*01b0*/  LDG.E.EL R10, desc[UR6][R10.64] ;  /* 0x000000060a0a7981 */ /* 0x000ee2000c2e1900 */
[----:B--2---:R-:W-:-:S05]  /*01c0*/  FADD R16, R14, R13 ;  /* 0x0000000d0e107221 */ /* 0x004fca0000000000 */
[----:B------:R-:W1:Y:S02]  /*01d0*/  SHFL.BFLY PT, R13, R16, 0x8, 0x1f ;  /* 0x0d001f00100d7f89 */ /* 0x000e6400000e0000 */
[----:B-1----:R-:W-:Y:S01]  /*01e0*/  FADD R17, R16, R13 ;  /* 0x0000000d10117221 */ /* 0x002fe20000000000 */
[----:B------:R-:W-:-:S04]  /*01f0*/  SHF.R.U32.HI R16, RZ, 0x3, R15 ;  /* 0x00000003ff107819 */ /* 0x000fc8000001160f */
[----:B------:R-:W1:Y:S02]  /*0200*/  SHFL.BFLY PT, R12, R17, 0x4, 0x1f ;  /* 0x0c801f00110c7f89 */ /* 0x000e6400000e0000 */
[----:B-1----:R-:W-:-:S05]  /*0210*/  FADD R18, R17, R12 ;  /* 0x0000000c11127221 */ /* 0x002fca0000000000 */
[----:B------:R-:W1:Y:S02]  /*0220*/  SHFL.BFLY PT, R13, R18, 0x2, 0x1f ;  /* 0x0c401f00120d7f89 */ /* 0x000e6400000e0000 */
[----:B-1----:R-:W-:Y:S02]  /*0230*/  FADD R19, R18, R13 ;  /* 0x0000000d12137221 */ /* 0x002fe40000000000 */
[----:B------:R-:W1:Y:S03]  /*0240*/  LDC.64 R12, c[0x0][0x230] ;  /* 0x00008c00ff0c7b82 */ /* 0x000e660000000a00 */
[----:B------:R-:W2:Y:S01]  /*0250*/  SHFL.BFLY PT, R14, R19, 0x1, 0x1f ;  /* 0x0c201f00130e7f89 */ /* 0x000ea200000e0000 */
[----:B-1----:R-:W-:Y:S01]  /*0260*/  IMAD.WIDE.U32 R12, R9, 0x4, R12 ;  /* 0x00000004090c7825 */ /* 0x002fe200078e000c */
[----:B------:R-:W-:-:S03]  /*0270*/  LEA R9, R15, UR4, 0x2 ;  /* 0x000000040f097c11 */ /* 0x000fc6000f8e10ff */
[----:B--2---:R-:W-:Y:S01]  /*0280*/  FADD R21, R19, R14 ;  /* 0x0000000e13157221 */ /* 0x004fe20000000000 */
[----:B------:R-:W-:Y:S01]  /*0290*/  LOP3.LUT R14, R16, 0x4, RZ, 0xc0, !PT ;  /* 0x00000004100e7812 */ /* 0x000fe200078ec0ff */
[----:B------:R1:W3:Y:S04]  /*02a0*/  LDG.E.EL R13, desc[UR6][R12.64] ;  /* 0x000000060c0d7981 */ /* 0x0002e8000c2e1900 */
[----:B------:R-:W-:Y:S01]  /*02b0*/  @!P2 STS [R14+UR4], R21 ;  /* 0x000000150e00a988 */ /* 0x000fe20008000804 */
[----:B------:R-:W-:Y:S06]  /*02c0*/  BAR.SYNC.DEFER_BLOCKING 0x0 ;  /* 0x0000000000007b1d */ /* 0x000fec0000010000 */
[----:B------:R-:W2:Y:S01]  /*02d0*/  @!P3 LDS R8, [R9] ;  /* 0x000000000908b984 */ /* 0x000ea20000000800 */
[----:B------:R-:W-:-:S04]  /*02e0*/  LOP3.LUT R16, R15, 0x1, RZ, 0xc0, !PT ;  /* 0x000000010f107812 */ /* 0x000fc800078ec0ff */
[----:B------:R-:W-:-:S04]  /*02f0*/  ISETP.NE.U32.AND P0, PT, R16, 0x1, PT ;  /* 0x000000011000780c */ /* 0x000fc80003f05070 */
[----:B------:R-:W-:Y:S01]  /*0300*/  ISETP.LT.AND P0, PT, R15, 0x2, P0 ;  /* 0x000000020f00780c */ /* 0x000fe20000701270 */
[----:B--2---:R-:W2:Y:S02]  /*0310*/  SHFL.BFLY PT, R17, R8, 0x1, 0x1f ;  /* 0x0c201f0008117f89 */ /* 0x004ea400000e0000 */
[----:B--2---:R-:W-:-:S10]  /*0320*/  FADD R16, R8, R17 ;  /* 0x0000001108107221 */ /* 0x004fd40000000000 */
[----:B------:R-:W-:Y:S01]  /*0330*/  @P0 STS [R9], R16 ;  /* 0x0000001009000388 */ /* 0x000fe20000000800 */
[----:B------:R-:W-:Y:S06]  /*0340*/  BAR.SYNC.DEFER_BLOCKING 0x0 ;  /* 0x0000000000007b1d */ /* 0x000fec0000010000 */
[----:B-1----:R-:W1:Y:S02]  /*0350*/  LDS R12, [UR4] ;  /* 0x00000004ff0c7984 */ /* 0x002e640008000800 */
[----:B-1----:R-:W-:-:S04]  /*0360*/  FMUL R12, R12, 0.015625 ;  /* 0x3c8000000c0c7820 */ /* 0x002fc80000400000 */
[----:B------:R-:W-:-:S04]  /*0370*/  FADD R11, R5, -R12 ;  /* 0x8000000c050b7221 */ /* 0x000fc80000000000 */
[----:B------:R-:W-:-:S05]  /*0380*/  FMUL R15, R11, R11 ;  /* 0x0000000b0b0f7220 */ /* 0x000fca0000400000 */
[----:B------:R-:W-:-:S05]  /*0390*/  FSEL R15, R15, RZ, !P1 ;  /* 0x000000ff0f0f7208 */ /* 0x000fca0004800000 */
[----:B------:R-:W1:Y:S02]  /*03a0*/  SHFL.BFLY PT, R8, R15, 0x10, 0x1f ;  /* 0x0e001f000f087f89 */ /* 0x000e6400000e0000 */
[----:B-1----:R-:W-:-:S05]  /*03b0*/  FADD R8, R15, R8 ;  /* 0x000000080f087221 */ /* 0x002fca0000000000 */
[----:B------:R-:W1:Y:S02]  /*03c0*/  SHFL.BFLY PT, R17, R8, 0x8, 0x1f ;  /* 0x0d001f0008117f89 */ /* 0x000e6400000e0000 */
[----:B-1----:R-:W-:-:S05]  /*03d0*/  FADD R17, R8, R17 ;  /* 0x0000001108117221 */ /* 0x002fca0000000000 */
[----:B------:R-:W1:Y:S02]  /*03e0*/  SHFL.BFLY PT, R16, R17, 0x4, 0x1f ;  /* 0x0c801f0011107f89 */ /* 0x000e6400000e0000 */
[----:B-1----:R-:W-:-:S05]  /*03f0*/  FADD R16, R17, R16 ;  /* 0x0000001011107221 */ /* 0x002fca0000000000 */
[----:B------:R-:W1:Y:S02]  /*0400*/  SHFL.BFLY PT, R19, R16, 0x2, 0x1f ;  /* 0x0c401f0010137f89 */ /* 0x000e6400000e0000 */
[----:B-1----:R-:W-:Y:S01]  /*0410*/  FADD R19, R16, R19 ;  /* 0x0000001310137221 */ /* 0x002fe20000000000 */
[----:B------:R-:W-:Y:S01]  /*0420*/  MOV R20, 0x3c800000 ;  /* 0x3c80000000147802 */ /* 0x000fe20000000f00 */
[----:B------:R-:W1:Y:S03]  /*0430*/  LDC.64 R16, c[0x0][0x240] ;  /* 0x00009000ff107b82 */ /* 0x000e660000000a00 */
[----:B------:R-:W2:Y:S02]  /*0440*/  SHFL.BFLY PT, R18, R19, 0x1, 0x1f ;  /* 0x0c201f0013127f89 */ /* 0x000ea400000e0000 */
[----:B--2---:R-:W-:-:S03]  /*0450*/  FADD R21, R19, R18 ;  /* 0x0000001213157221 */ /* 0x004fc60000000000 */
[----:B------:R-:W-:Y:S08]  /*0460*/  BAR.SYNC.DEFER_BLOCKING 0x0 ;  /* 0x0000000000007b1d */ /* 0x000ff00000010000 */
[----:B------:R-:W2:Y:S01]  /*0470*/  LDC.64 R18, c[0x0][0x218] ;  /* 0x00008600ff127b82 */ /* 0x000ea20000000a00 */
[----:B------:R-:W-:Y:S07]  /*0480*/  @!P2 STS [R14+UR4], R21 ;  /* 0x000000150e00a988 */ /* 0x000fee0008000804 */
[----:B------:R-:W-:Y:S06]  /*0490*/  BAR.SYNC.DEFER_BLOCKING 0x0 ;  /* 0x0000000000007b1d */ /* 0x000fec0000010000 */
[----:B------:R-:W4:Y:S04]  /*04a0*/  @!P3 LDS R6, [R9] ;  /* 0x000000000906b984 */ /* 0x000f280000000800 */
[----:B----4-:R-:W4:Y:S02]  /*04b0*/  SHFL.BFLY PT, R15, R6, 0x1, 0x1f ;  /* 0x0c201f00060f7f89 */ /* 0x010f2400000e0000 */
[----:B----4-:R-:W-:-:S05]  /*04c0*/  FADD R8, R6, R15 ;  /* 0x0000000f06087221 */ /* 0x010fca0000000000 */
[----:B------:R-:W-:Y:S01]  /*04d0*/  @P0 STS [R9], R8 ;  /* 0x0000000809000388 */ /* 0x000fe20000000800 */
[----:B------:R-:W-:Y:S06]  /*04e0*/  BAR.SYNC.DEFER_BLOCKING 0x0 ;  /* 0x0000000000007b1d */ /* 0x000fec0000010000 */
[----:B------:R-:W4:Y:S04]  /*04f0*/  LDS R15, [UR4] ;  /* 0x00000004ff0f7984 */ /* 0x000f280008000800 */
[----:B------:R0:W-:Y:S01]  /*0500*/  @!P1 STG.E desc[UR6][R2.64], R5 ;  /* 0x0000000502009986 */ /* 0x0001e2000c101906 */
[----:B------:R-:W-:Y:S01]  /*0510*/  BAR.SYNC.DEFER_BLOCKING 0x0 ;  /* 0x0000000000007b1d */ /* 0x000fe20000010000 */
[----:B------:R-:W-:Y:S01]  /*0520*/  ISETP.EQ.AND P0, PT, R7, RZ, !P1 ;  /* 0x000000ff0700720c */ /* 0x000fe20004f02270 */
[----:B--2---:R-:W-:-:S04]  /*0530*/  IMAD.WIDE R18, R0, 0x4, R18 ;  /* 0x0000000400127825 */ /* 0x004fc800078e0212 */
[----:B-1----:R-:W-:-:S04]  /*0540*/  IMAD.WIDE R16, R4, 0x4, R16 ;  /* 0x0000000404107825 */ /* 0x002fc800078e0210 */
[----:B----4-:R-:W-:Y:S02]  /*0550*/  FFMA R20, R15, R20, 9.9999997473787516356e-06 ;  /* 0x3727c5ac0f147423 */ /* 0x010fe40000000014 */
[----:B------:R-:W1:Y:S04]  /*0560*/  LDC.64 R14, c[0x0][0x238] ;  /* 0x00008e00ff0e7b82 */ /* 0x000e680000000a00 */
[----:B------:R-:W2:Y:S02]  /*0570*/  MUFU.RSQ R20, R20 ;  /* 0x0000001400147308 */ /* 0x000ea40000001400 */
[----:B--2---:R-:W-:-:S04]  /*0580*/  FMUL R11, R11, R20 ;  /* 0x000000140b0b7220 */ /* 0x004fc80000400000 */
[----:B---3--:R-:W-:Y:S01]  /*0590*/  FFMA R11, R10, R11, R13 ;  /* 0x0000000b0a0b7223 */ /* 0x008fe2000000000d */
[----:B------:R0:W-:Y:S01]  /*05a0*/  @P0 STG.E desc[UR6][R18.64], R20 ;  /* 0x0000001412000986 */ /* 0x0001e2000c101906 */
[----:B-1----:R-:W-:-:S03]  /*05b0*/  IMAD.WIDE R14, R0, 0x4, R14 ;  /* 0x00000004000e7825 */ /* 0x002fc600078e020e */
[----:B------:R0:W-:Y:S01]  /*05c0*/  @!P1 STG.E desc[UR6][R16.64], R11 ;  /* 0x0000000b10009986 */ /* 0x0001e2000c101906 */
[----:B------:R-:W-:Y:S05]  /*05d0*/  @!P0 EXIT ;  /* 0x000000000000894d */ /* 0x000fea0003800000 */
[----:B------:R-:W-:Y:S01]  /*05e0*/  STG.E desc[UR6][R14.64], R12 ;  /* 0x0000000c0e007986 */ /* 0x000fe2000c101906 */
[----:B------:R-:W-:Y:S05]  /*05f0*/  EXIT ;  /* 0x000000000000794d */ /* 0x000fea0003800000 */
.L_x_0:
[----:B------:R-:W-:-:S00]  /*0600*/  BRA `(.L_x_0) ;  /* 0xfffffffc00fc7947 */ /* 0x000fc0000383ffff */
[----:B------:R-:W-:-:S00]  /*0610*/  NOP ;  /* 0x0000000000007918 */ /* 0x000fc00000000000 */
        /* <DEDUP_REMOVED lines=14> */
.L_x_1:


//--------------------- .nv.global.init           --------------------------
	.section	.nv.global.init,"aw",@progbits
.nv.global.init:
	.type		_$_str,@object
	.size		_$_str,(.L_0 - _$_str)
_$_str:
        /*0000*/ 	.byte	0x5f, 0x5f, 0x43, 0x55, 0x44, 0x41, 0x5f, 0x46, 0x54, 0x5a, 0x00
.L_0:


//--------------------- .nv.shared.triton_per_fused_convolution_native_group_norm_2 --------------------------
	.section	.nv.shared.triton_per_fused_convolution_native_group_norm_2,"aw",@nobits
	.sectionflags	@""
	.align	16
	.zero		1024


//--------------------- .nv.constant0.triton_per_fused_convolution_native_group_norm_2 --------------------------
	.section	.nv.constant0.triton_per_fused_convolution_native_group_norm_2,"a",@progbits
	.sectionflags	@""
	.align	4
.nv.constant0.triton_per_fused_convolution_native_group_norm_2:
	.zero		592
